	.headerflags	@"EF_CUDA_TEXMODE_UNIFIED EF_CUDA_64BIT_ADDRESS EF_CUDA_ACCELERATORS EF_CUDA_SM90 EF_CUDA_VIRTUAL_SM(EF_CUDA_SM90)"
	.elftype	@"ET_EXEC"


//--------------------- .nv.info                  --------------------------
	.section	.nv.info,"",@"SHT_CUDA_INFO"
	.align	4


	//----- nvinfo : EIATTR_REGCOUNT
	.align		4
        /*0000*/ 	.byte	0x04, 0x2f
        /*0002*/ 	.short	(.L_3 - .L_2)
	.align		4
.L_2:
        /*0004*/ 	.word	index@(triton_poi_fused__native_batch_norm_legit_no_training_convolution_relu_44)
        /*0008*/ 	.word	0x00000020


	//----- nvinfo : EIATTR_MIN_STACK_SIZE
	.align		4
.L_3:
        /*000c*/ 	.byte	0x04, 0x12
        /*000e*/ 	.short	(.L_5 - .L_4)
	.align		4
.L_4:
        /*0010*/ 	.word	index@(triton_poi_fused__native_batch_norm_legit_no_training_convolution_relu_44)
        /*0014*/ 	.word	0x00000000


	//----- nvinfo : EIATTR_FRAME_SIZE
	.align		4
.L_5:
        /*0018*/ 	.byte	0x04, 0x11
        /*001a*/ 	.short	(.L_7 - .L_6)
	.align		4
.L_6:
        /*001c*/ 	.word	index@(triton_poi_fused__native_batch_norm_legit_no_training_convolution_relu_44)
        /*0020*/ 	.word	0x00000000


	//----- nvinfo : EIATTR_MIN_STACK_SIZE
	.align		4
.L_7:
        /*0024*/ 	.byte	0x04, 0x12
        /*0026*/ 	.short	(.L_9 - .L_8)
	.align		4
.L_8:
        /*0028*/ 	.word	index@(triton_poi_fused__native_batch_norm_legit_no_training_convolution_relu_44)
        /*002c*/ 	.word	0x00000000
.L_9:


//--------------------- .nv.info.triton_poi_fused__native_batch_norm_legit_no_training_convolution_relu_44 --------------------------
	.section	.nv.info.triton_poi_fused__native_batch_norm_legit_no_training_convolution_relu_44,"",@"SHT_CUDA_INFO"
	.sectionflags	@""
	.align	4


	//----- nvinfo : EIATTR_CUDA_API_VERSION
	.align		4
        /*0000*/ 	.byte	0x04, 0x37
        /*0002*/ 	.short	(.L_11 - .L_10)
.L_10:
        /*0004*/ 	.word	0x0000007c


	//----- nvinfo : EIATTR_KPARAM_INFO
	.align		4
.L_11:
        /*0008*/ 	.byte	0x04, 0x17
        /*000a*/ 	.short	(.L_13 - .L_12)
.L_12:
        /*000c*/ 	.word	0x00000000
        /*0010*/ 	.short	0x0007
        /*0012*/ 	.short	0x0038
        /*0014*/ 	.byte	0x00, 0xf0, 0x11, 0x00


	//----- nvinfo : EIATTR_KPARAM_INFO
	.align		4
.L_13:
        /*0018*/ 	.byte	0x04, 0x17
        /*001a*/ 	.short	(.L_15 - .L_14)
.L_14:
        /*001c*/ 	.word	0x00000000
        /*0020*/ 	.short	0x0006
        /*0022*/ 	.short	0x0030
        /*0024*/ 	.byte	0x00, 0xf4, 0x21, 0x00


	//----- nvinfo : EIATTR_KPARAM_INFO
	.align		4
.L_15:
        /*0028*/ 	.byte	0x04, 0x17
        /*002a*/ 	.short	(.L_17 - .L_16)
.L_16:
        /*002c*/ 	.word	0x00000000
        /*0030*/ 	.short	0x0005
        /*0032*/ 	.short	0x0028
        /*0034*/ 	.byte	0x00, 0xf4, 0x21, 0x00


	//----- nvinfo : EIATTR_KPARAM_INFO
	.align		4
.L_17:
        /*0038*/ 	.byte	0x04, 0x17
        /*003a*/ 	.short	(.L_19 - .L_18)
.L_18:
        /*003c*/ 	.word	0x00000000
        /*0040*/ 	.short	0x0004
        /*0042*/ 	.short	0x0020
        /*0044*/ 	.byte	0x00, 0xf4, 0x21, 0x00


	//----- nvinfo : EIATTR_KPARAM_INFO
	.align		4
.L_19:
        /*0048*/ 	.byte	0x04, 0x17
        /*004a*/ 	.short	(.L_21 - .L_20)
.L_20:
        /*004c*/ 	.word	0x00000000
        /*0050*/ 	.short	0x0003
        /*0052*/ 	.short	0x0018
        /*0054*/ 	.byte	0x00, 0xf4, 0x21, 0x00


	//----- nvinfo : EIATTR_KPARAM_INFO
	.align		4
.L_21:
        /*0058*/ 	.byte	0x04, 0x17
        /*005a*/ 	.short	(.L_23 - .L_22)
.L_22:
        /*005c*/ 	.word	0x00000000
        /*0060*/ 	.short	0x0002
        /*0062*/ 	.short	0x0010
        /*0064*/ 	.byte	0x00, 0xf4, 0x21, 0x00


	//----- nvinfo : EIATTR_KPARAM_INFO
	.align		4
.L_23:
        /*0068*/ 	.byte	0x04, 0x17
        /*006a*/ 	.short	(.L_25 - .L_24)
.L_24:
        /*006c*/ 	.word	0x00000000
        /*0070*/ 	.short	0x0001
        /*0072*/ 	.short	0x0008
        /*0074*/ 	.byte	0x00, 0xf4, 0x21, 0x00


	//----- nvinfo : EIATTR_KPARAM_INFO
	.align		4
.L_25:
        /*0078*/ 	.byte	0x04, 0x17
        /*007a*/ 	.short	(.L_27 - .L_26)
.L_26:
        /*007c*/ 	.word	0x00000000
        /*0080*/ 	.short	0x0000
        /*0082*/ 	.short	0x0000
        /*0084*/ 	.byte	0x00, 0xf4, 0x21, 0x00


	//----- nvinfo : EIATTR_SPARSE_MMA_MASK
	.align		4
.L_27:
        /*0088*/ 	.byte	0x03, 0x50
        /*008a*/ 	.short	0x0000


	//----- nvinfo : EIATTR_MAXREG_COUNT
	.align		4
        /*008c*/ 	.byte	0x03, 0x1b
        /*008e*/ 	.short	0x00ff


	//----- nvinfo : EIATTR_EXIT_INSTR_OFFSETS
	.align		4
        /*0090*/ 	.byte	0x04, 0x1c
        /*0092*/ 	.short	(.L_29 - .L_28)


	//   ....[0]....
.L_28:
        /*0094*/ 	.word	0x000005d0


	//   ....[1]....
        /*0098*/ 	.word	0x000005f0


	//----- nvinfo : EIATTR_REQNTID
	.align		4
.L_29:
        /*009c*/ 	.byte	0x04, 0x10
        /*009e*/ 	.short	(.L_31 - .L_30)
.L_30:
        /*00a0*/ 	.word	0x00000100
        /*00a4*/ 	.word	0x00000001
        /*00a8*/ 	.word	0x00000001


	//----- nvinfo : EIATTR_CBANK_PARAM_SIZE
	.align		4
.L_31:
        /*00ac*/ 	.byte	0x03, 0x19
        /*00ae*/ 	.short	0x003c


	//----- nvinfo : EIATTR_PARAM_CBANK
	.align		4
        /*00b0*/ 	.byte	0x04, 0x0a
        /*00b2*/ 	.short	(.L_33 - .L_32)
	.align		4
.L_32:
        /*00b4*/ 	.word	index@(.nv.constant0.triton_poi_fused__native_batch_norm_legit_no_training_convolution_relu_44)
        /*00b8*/ 	.short	0x0210
        /*00ba*/ 	.short	0x003c


	//----- nvinfo : EIATTR_SW_WAR
	.align		4
.L_33:
        /*00bc*/ 	.byte	0x04, 0x36
        /*00be*/ 	.short	(.L_35 - .L_34)
.L_34:
        /*00c0*/ 	.word	0x00000008
.L_35:


//--------------------- .nv.callgraph             --------------------------
	.section	.nv.callgraph,"",@"SHT_CUDA_CALLGRAPH"
	.align	4
	.sectionentsize	8
	.align		4
        /*0000*/ 	.word	0x00000000
	.align		4
        /*0004*/ 	.word	0xffffffff
	.align		4
        /*0008*/ 	.word	0x00000000
	.align		4
        /*000c*/ 	.word	0xfffffffe
	.align		4
        /*0010*/ 	.word	0x00000000
	.align		4
        /*0014*/ 	.word	0xfffffffd
	.align		4
        /*0018*/ 	.word	0x00000000
	.align		4
        /*001c*/ 	.word	0xfffffffc


//--------------------- .nv.constant4             --------------------------
	.section	.nv.constant4,"a",@progbits
	.align	8
	.align		8
.nv.constant4:
        /*0000*/ 	.dword	_$_str
	.align		8
        /*0008*/ 	.dword	_$_str_$_2


//--------------------- .text.triton_poi_fused__native_batch_norm_legit_no_training_convolution_relu_44 --------------------------
	.section	.text.triton_poi_fused__native_batch_norm_legit_no_training_convolution_relu_44,"ax",@progbits
	.align	128
        .global         triton_poi_fused__native_batch_norm_legit_no_training_convolution_relu_44
        .type           triton_poi_fused__native_batch_norm_legit_no_training_convolution_relu_44,@function
        .size           triton_poi_fused__native_batch_norm_legit_no_training_convolution_relu_44,(.L_x_1 - triton_poi_fused__native_batch_norm_legit_no_training_convolution_relu_44)
        .other          triton_poi_fused__native_batch_norm_legit_no_training_convolution_relu_44,@"STO_CUDA_ENTRY STV_DEFAULT"
triton_poi_fused__native_batch_norm_legit_no_training_convolution_relu_44:
.text.triton_poi_fused__native_batch_norm_legit_no_training_convolution_relu_44:
[----:B------:R-:W0:Y:S01]  /*0000*/  LDC R1, c[0x0][0x28] ;  /* 0x00000a00ff017b82 */ /* 0x000e220000000800 */
[----:B------:R-:W1:Y:S07]  /*0010*/  S2R R0, SR_TID.X ;  /* 0x0000000000007919 */ /* 0x000e6e0000002100 */
[----:B------:R-:W2:Y:S01]  /*0020*/  LDC.64 R2, c[0x0][0x228] ;  /* 0x00008a00ff027b82 */ /* 0x000ea20000000a00 */
[----:B------:R-:W-:Y:S01]  /*0030*/  HFMA2.MMA R16, -RZ, RZ, 0, 0 ;  /* 0x00000000ff107435 */ /* 0x000fe200000001ff */
[----:B------:R-:W-:Y:S01]  /*0040*/  CS2R R20, SRZ ;  /* 0x0000000000147805 */ /* 0x000fe2000001ff00 */
[----:B------:R-:W3:Y:S01]  /*0050*/  S2R R17, SR_CTAID.X ;  /* 0x0000000000117919 */ /* 0x000ee20000002500 */
[----:B------:R-:W-:-:S04]  /*0060*/  ULDC.64 UR4, c[0x0][0x208] ;  /* 0x0000820000047ab9 */ /* 0x000fc80000000a00 */
[----:B------:R-:W4:Y:S08]  /*0070*/  LDC.64 R10, c[0x0][0x218] ;  /* 0x00008600ff0a7b82 */ /* 0x000f300000000a00 */
[----:B------:R-:W5:Y:S08]  /*0080*/  LDC.64 R8, c[0x0][0x210] ;  /* 0x00008400ff087b82 */ /* 0x000f700000000a00 */
[----:B------:R-:W4:Y:S01]  /*0090*/  LDC.64 R14, c[0x0][0x220] ;  /* 0x00008800ff0e7b82 */ /* 0x000f220000000a00 */
[----:B-1----:R-:W-:-:S04]  /*00a0*/  SHF.L.U32 R0, R0, 0x1, RZ ;  /* 0x0000000100007819 */ /* 0x002fc800000006ff */
[----:B------:R-:W-:-:S04]  /*00b0*/  LOP3.LUT R0, R0, 0x1fe, RZ, 0xc0, !PT ;  /* 0x000001fe00007812 */ /* 0x000fc800078ec0ff */
[----:B---3--:R-:W-:-:S04]  /*00c0*/  LEA R17, R17, R0, 0x9 ;  /* 0x0000000011117211 */ /* 0x008fc800078e48ff */
[----:B------:R-:W-:Y:S01]  /*00d0*/  IADD3 R0, R17, 0x1, RZ ;  /* 0x0000000111007810 */ /* 0x000fe20007ffe0ff */
[C---:B------:R-:W-:Y:S01]  /*00e0*/  IMAD.HI R4, R17.reuse, 0x59e60383, RZ ;  /* 0x59e6038311047827 */ /* 0x040fe200078e02ff */
[----:B------:R-:W-:-:S03]  /*00f0*/  ISETP.GE.AND P0, PT, R17, 0x5b200, PT ;  /* 0x0005b2001100780c */ /* 0x000fc60003f06270 */
[----:B------:R-:W-:Y:S01]  /*0100*/  IMAD.HI R0, R0, 0x59e60383, RZ ;  /* 0x59e6038300007827 */ /* 0x000fe200078e02ff */
[----:B------:R-:W-:-:S04]  /*0110*/  SHF.R.U32.HI R5, RZ, 0x1f, R4 ;  /* 0x0000001fff057819 */ /* 0x000fc80000011604 */
[----:B------:R-:W-:Y:S02]  /*0120*/  SHF.R.U32.HI R7, RZ, 0x1f, R0 ;  /* 0x0000001fff077819 */ /* 0x000fe40000011600 */
[----:B------:R-:W-:Y:S02]  /*0130*/  LEA.HI.SX32 R5, R4, R5, 0x18 ;  /* 0x0000000504057211 */ /* 0x000fe400078fc2ff */
[----:B------:R-:W-:Y:S02]  /*0140*/  LEA.HI.SX32 R0, R0, R7, 0x18 ;  /* 0x0000000700007211 */ /* 0x000fe400078fc2ff */
[----:B------:R-:W-:Y:S02]  /*0150*/  LEA.HI R4, R5, R5, RZ, 0x7 ;  /* 0x0000000505047211 */ /* 0x000fe400078f38ff */
[----:B------:R-:W-:Y:S02]  /*0160*/  LEA.HI R6, R0, R0, RZ, 0x7 ;  /* 0x0000000000067211 */ /* 0x000fe400078f38ff */
[----:B------:R-:W-:-:S02]  /*0170*/  LOP3.LUT R4, R4, 0xffffff80, RZ, 0xc0, !PT ;  /* 0xffffff8004047812 */ /* 0x000fc400078ec0ff */
[----:B------:R-:W-:Y:S02]  /*0180*/  LOP3.LUT R23, R6, 0xffffff80, RZ, 0xc0, !PT ;  /* 0xffffff8006177812 */ /* 0x000fe400078ec0ff */
[----:B------:R-:W-:Y:S02]  /*0190*/  IADD3 R25, R5, -R4, RZ ;  /* 0x8000000405197210 */ /* 0x000fe40007ffe0ff */
[----:B------:R-:W-:Y:S01]  /*01a0*/  IADD3 R23, R0, -R23, RZ ;  /* 0x8000001700177210 */ /* 0x000fe20007ffe0ff */
[----:B------:R-:W1:Y:S02]  /*01b0*/  LDC.64 R4, c[0x0][0x230] ;  /* 0x00008c00ff047b82 */ /* 0x000e640000000a00 */
[----:B--2---:R-:W-:-:S04]  /*01c0*/  IMAD.WIDE R6, R25, 0x4, R2 ;  /* 0x0000000419067825 */ /* 0x004fc800078e0202 */
[----:B------:R-:W-:Y:S01]  /*01d0*/  IMAD.WIDE R12, R23, 0x4, R2 ;  /* 0x00000004170c7825 */ /* 0x000fe200078e0202 */
[----:B------:R2:W3:Y:S01]  /*01e0*/  @!P0 LDG.E.EL R16, desc[UR4][R6.64] ;  /* 0x0000000406108981 */ /* 0x0004e2000c2e1900 */
[----:B------:R-:W1:Y:S03]  /*01f0*/  LDC.64 R2, c[0x0][0x238] ;  /* 0x00008e00ff027b82 */ /* 0x000e660000000a00 */
[----:B------:R5:W3:Y:S01]  /*0200*/  @!P0 LDG.E.EL R20, desc[UR4][R12.64] ;  /* 0x000000040c148981 */ /* 0x000ae2000c2e1900 */
[----:B----4-:R-:W-:Y:S01]  /*0210*/  IMAD.WIDE R26, R25, 0x4, R10 ;  /* 0x00000004191a7825 */ /* 0x010fe200078e020a */
[----:B------:R-:W-:-:S03]  /*0220*/  MOV R0, RZ ;  /* 0x000000ff00007202 */ /* 0x000fc60000000f00 */
[----:B------:R-:W-:Y:S01]  /*0230*/  IMAD.WIDE R10, R23, 0x4, R10 ;  /* 0x00000004170a7825 */ /* 0x000fe200078e020a */
[----:B--2---:R-:W-:Y:S02]  /*0240*/  CS2R R6, SRZ ;  /* 0x0000000000067805 */ /* 0x004fe4000001ff00 */
[----:B------:R-:W-:Y:S01]  /*0250*/  CS2R R18, SRZ ;  /* 0x0000000000127805 */ /* 0x000fe2000001ff00 */
[----:B------:R1:W2:Y:S01]  /*0260*/  @!P0 LDG.E.EL R21, desc[UR4][R26.64] ;  /* 0x000000041a158981 */ /* 0x0002a2000c2e1900 */
[----:B-----5:R-:W-:Y:S01]  /*0270*/  IMAD.WIDE R8, R17, 0x4, R8 ;  /* 0x0000000411087825 */ /* 0x020fe200078e0208 */
[----:B------:R-:W-:Y:S02]  /*0280*/  HFMA2.MMA R29, -RZ, RZ, 0, 0 ;  /* 0x00000000ff1d7435 */ /* 0x000fe400000001ff */
[----:B------:R4:W5:Y:S01]  /*0290*/  @!P0 LDG.E.EL R0, desc[UR4][R10.64] ;  /* 0x000000040a008981 */ /* 0x000962000c2e1900 */
[----:B0-----:R-:W-:-:S03]  /*02a0*/  IMAD.WIDE R12, R25, 0x4, R14 ;  /* 0x00000004190c7825 */ /* 0x001fc600078e020e */
[----:B------:R-:W2:Y:S01]  /*02b0*/  @!P0 LDG.E.64 R6, desc[UR4][R8.64] ;  /* 0x0000000408068981 */ /* 0x000ea2000c1e1b00 */
[----:B------:R-:W-:-:S03]  /*02c0*/  IMAD.WIDE R14, R23, 0x4, R14 ;  /* 0x00000004170e7825 */ /* 0x000fc600078e020e */
[----:B------:R-:W2:Y:S01]  /*02d0*/  @!P0 LDG.E.EL R19, desc[UR4][R12.64] ;  /* 0x000000040c138981 */ /* 0x000ea2000c2e1900 */
[C---:B-1----:R-:W-:Y:S01]  /*02e0*/  IMAD.WIDE R26, R25.reuse, 0x4, R4 ;  /* 0x00000004191a7825 */ /* 0x042fe200078e0204 */
[----:B----4-:R-:W-:Y:S02]  /*02f0*/  MOV R10, RZ ;  /* 0x000000ff000a7202 */ /* 0x010fe40000000f00 */
[----:B------:R-:W4:Y:S01]  /*0300*/  @!P0 LDG.E.EL R18, desc[UR4][R14.64] ;  /* 0x000000040e128981 */ /* 0x000f22000c2e1900 */
[----:B------:R-:W-:-:S04]  /*0310*/  IMAD.WIDE R24, R25, 0x4, R2 ;  /* 0x0000000419187825 */ /* 0x000fc800078e0202 */
[C---:B------:R-:W-:Y:S01]  /*0320*/  IMAD.WIDE R4, R23.reuse, 0x4, R4 ;  /* 0x0000000417047825 */ /* 0x040fe200078e0204 */
[----:B------:R-:W2:Y:S03]  /*0330*/  @!P0 LDG.E.EL R29, desc[UR4][R24.64] ;  /* 0x00000004181d8981 */ /* 0x000ea6000c2e1900 */
[----:B------:R-:W-:Y:S01]  /*0340*/  IMAD.WIDE R2, R23, 0x4, R2 ;  /* 0x0000000417027825 */ /* 0x000fe200078e0202 */
[----:B------:R-:W-:-:S04]  /*0350*/  CS2R R22, SRZ ;  /* 0x0000000000167805 */ /* 0x000fc8000001ff00 */
[----:B------:R0:W4:Y:S04]  /*0360*/  @!P0 LDG.E.EL R10, desc[UR4][R2.64] ;  /* 0x00000004020a8981 */ /* 0x000128000c2e1900 */
[----:B------:R-:W4:Y:S04]  /*0370*/  @!P0 LDG.E.EL R22, desc[UR4][R26.64] ;  /* 0x000000041a168981 */ /* 0x000f28000c2e1900 */
[----:B------:R1:W4:Y:S01]  /*0380*/  @!P0 LDG.E.EL R23, desc[UR4][R4.64] ;  /* 0x0000000404178981 */ /* 0x000322000c2e1900 */
[----:B0-----:R-:W0:Y:S01]  /*0390*/  LDC.64 R2, c[0x0][0x240] ;  /* 0x00009000ff027b82 */ /* 0x001e220000000a00 */
[----:B-1----:R-:W-:Y:S01]  /*03a0*/  HFMA2.MMA R5, -RZ, RZ, 1.625, 0 ;  /* 0x3e800000ff057435 */ /* 0x002fe200000001ff */
[----:B0-----:R-:W-:-:S04]  /*03b0*/  IMAD.WIDE R2, R17, 0x4, R2 ;  /* 0x0000000411027825 */ /* 0x001fc800078e0202 */
[----:B---3--:R-:W-:Y:S01]  /*03c0*/  FADD R16, R16, 9.9999997473787516356e-06 ;  /* 0x3727c5ac10107421 */ /* 0x008fe20000000000 */
[----:B------:R-:W-:-:S03]  /*03d0*/  FADD R20, R20, 9.9999997473787516356e-06 ;  /* 0x3727c5ac14147421 */ /* 0x000fc60000000000 */
[----:B------:R-:W0:Y:S08]  /*03e0*/  MUFU.SQRT R11, R16 ;  /* 0x00000010000b7308 */ /* 0x000e300000002000 */
[----:B------:R-:W1:Y:S01]  /*03f0*/  MUFU.SQRT R12, R20 ;  /* 0x00000014000c7308 */ /* 0x000e620000002000 */
[C---:B0-----:R-:W-:Y:S02]  /*0400*/  FSETP.GT.AND P1, PT, R11.reuse, 8.50705917302346158658e+37, PT ;  /* 0x7e8000000b00780b */ /* 0x041fe40003f24000 */
[----:B------:R-:W-:-:S02]  /*0410*/  FSETP.GEU.AND P3, PT, R11, 1.175494350822287508e-38, PT ;  /* 0x008000000b00780b */ /* 0x000fc40003f6e000 */
[C---:B-1----:R-:W-:Y:S02]  /*0420*/  FSETP.GT.AND P2, PT, R12.reuse, 8.50705917302346158658e+37, PT ;  /* 0x7e8000000c00780b */ /* 0x042fe40003f44000 */
[----:B------:R-:W-:-:S07]  /*0430*/  FSETP.GEU.AND P4, PT, R12, 1.175494350822287508e-38, PT ;  /* 0x008000000c00780b */ /* 0x000fce0003f8e000 */
[----:B------:R-:W-:-:S04]  /*0440*/  @P1 FMUL R11, R11, 0.25 ;  /* 0x3e8000000b0b1820 */ /* 0x000fc80000400000 */
[----:B------:R-:W-:Y:S01]  /*0450*/  @!P3 FMUL R11, R11, 16777216 ;  /* 0x4b8000000b0bb820 */ /* 0x000fe20000400000 */
[----:B------:R-:W-:-:S04]  /*0460*/  @P2 FMUL R12, R12, 0.25 ;  /* 0x3e8000000c0c2820 */ /* 0x000fc80000400000 */
[----:B------:R-:W-:Y:S01]  /*0470*/  @!P4 FMUL R12, R12, 16777216 ;  /* 0x4b8000000c0cc820 */ /* 0x000fe20000400000 */
[----:B------:R-:W0:Y:S01]  /*0480*/  MUFU.RCP R11, R11 ;  /* 0x0000000b000b7308 */ /* 0x000e220000001000 */
[----:B------:R-:W-:-:S07]  /*0490*/  FSEL R4, R5, 1, P1 ;  /* 0x3f80000005047808 */ /* 0x000fce0000800000 */
[----:B------:R-:W1:Y:S01]  /*04a0*/  MUFU.RCP R12, R12 ;  /* 0x0000000c000c7308 */ /* 0x000e620000001000 */
[----:B------:R-:W-:Y:S01]  /*04b0*/  FSEL R5, R5, 1, P2 ;  /* 0x3f80000005057808 */ /* 0x000fe20001000000 */
[----:B------:R-:W-:Y:S01]  /*04c0*/  @!P3 FMUL R4, R4, 16777216 ;  /* 0x4b8000000404b820 */ /* 0x000fe20000400000 */
[----:B--2---:R-:W-:Y:S01]  /*04d0*/  FADD R6, R21, R6 ;  /* 0x0000000615067221 */ /* 0x004fe20000000000 */
[----:B-----5:R-:W-:Y:S02]  /*04e0*/  FADD R7, R0, R7 ;  /* 0x0000000700077221 */ /* 0x020fe40000000000 */
[----:B------:R-:W-:Y:S01]  /*04f0*/  @!P4 FMUL R5, R5, 16777216 ;  /* 0x4b8000000505c820 */ /* 0x000fe20000400000 */
[----:B0-----:R-:W-:Y:S01]  /*0500*/  FMUL R4, R11, R4 ;  /* 0x000000040b047220 */ /* 0x001fe20000400000 */
[----:B------:R-:W-:Y:S01]  /*0510*/  FADD R19, R6, -R19 ;  /* 0x8000001306137221 */ /* 0x000fe20000000000 */
[----:B----4-:R-:W-:Y:S01]  /*0520*/  FADD R18, R7, -R18 ;  /* 0x8000001207127221 */ /* 0x010fe20000000000 */
[----:B-1----:R-:W-:-:S02]  /*0530*/  FMUL R5, R12, R5 ;  /* 0x000000050c057220 */ /* 0x002fc40000400000 */
[----:B------:R-:W-:Y:S02]  /*0540*/  FMUL R4, R19, R4 ;  /* 0x0000000413047220 */ /* 0x000fe40000400000 */
[----:B------:R-:W-:Y:S02]  /*0550*/  FMUL R5, R18, R5 ;  /* 0x0000000512057220 */ /* 0x000fe40000400000 */
[----:B------:R-:W-:Y:S02]  /*0560*/  FFMA R4, R4, R22, R29 ;  /* 0x0000001604047223 */ /* 0x000fe4000000001d */
[----:B------:R-:W-:Y:S01]  /*0570*/  FFMA R5, R5, R23, R10 ;  /* 0x0000001705057223 */ /* 0x000fe2000000000a */
[----:B------:R0:W-:Y:S02]  /*0580*/  @!P0 STG.E.64 desc[UR4][R8.64], R6 ;  /* 0x0000000608008986 */ /* 0x0001e4000c101b04 */
[----:B------:R-:W-:Y:S02]  /*0590*/  FSETP.GEU.AND P1, PT, R4, RZ, PT ;  /* 0x000000ff0400720b */ /* 0x000fe40003f2e000 */
[----:B------:R-:W-:-:S02]  /*05a0*/  FSETP.GEU.AND P2, PT, R5, RZ, PT ;  /* 0x000000ff0500720b */ /* 0x000fc40003f4e000 */
[----:B------:R-:W-:Y:S02]  /*05b0*/  FSEL R4, R4, RZ, P1 ;  /* 0x000000ff04047208 */ /* 0x000fe40000800000 */
[----:B------:R-:W-:Y:S01]  /*05c0*/  FSEL R5, R5, RZ, P2 ;  /* 0x000000ff05057208 */ /* 0x000fe20001000000 */
[----:B0-----:R-:W-:Y:S08]  /*05d0*/  @P0 EXIT ;  /* 0x000000000000094d */ /* 0x001ff00003800000 */
[----:B------:R-:W-:Y:S01]  /*05e0*/  STG.E.64 desc[UR4][R2.64], R4 ;  /* 0x0000000402007986 */ /* 0x000fe2000c101b04 */
[----:B------:R-:W-:Y:S05]  /*05f0*/  EXIT ;  /* 0x000000000000794d */ /* 0x000fea0003800000 */
.L_x_0:
[----:B------:R-:W-:-:S00]  /*0600*/  BRA `(.L_x_0) ;  /* 0xfffffffc00fc7947 */ /* 0x000fc0000383ffff */
[----:B------:R-:W-:-:S00]  /*0610*/  NOP ;  /* 0x0000000000007918 */ /* 0x000fc00000000000 */
        /* <DEDUP_REMOVED lines=14> */
.L_x_1:


//--------------------- .nv.global.init           --------------------------
	.section	.nv.global.init,"aw",@progbits
.nv.global.init:
	.type		_$_str,@object
	.size		_$_str,(_$_str_$_2 - _$_str)
_$_str:
        /*0000*/ 	.byte	0x5f, 0x5f, 0x43, 0x55, 0x44, 0x41, 0x5f, 0x46, 0x54, 0x5a, 0x00
	.type		_$_str_$_2,@object
	.size		_$_str_$_2,(.L_1 - _$_str_$_2)
_$_str_$_2:
        /*000b*/ 	.byte	0x5f, 0x5f, 0x43, 0x55, 0x44, 0x41, 0x5f, 0x50, 0x52, 0x45, 0x43, 0x5f, 0x53, 0x51, 0x52, 0x54
        /*001b*/ 	.byte	0x00
.L_1:


//--------------------- .nv.constant0.triton_poi_fused__native_batch_norm_legit_no_training_convolution_relu_44 --------------------------
	.section	.nv.constant0.triton_poi_fused__native_batch_norm_legit_no_training_convolution_relu_44,"a",@progbits
	.sectionflags	@""
	.align	4
.nv.constant0.triton_poi_fused__native_batch_norm_legit_no_training_convolution_relu_44:
	.zero		588
